//
// Generated by NVIDIA NVVM Compiler
//
// Compiler Build ID: CL-36424714
// Cuda compilation tools, release 13.0, V13.0.88
// Based on NVVM 20.0.0
//

.version 9.0
.target sm_100
.address_size 64

	// .globl	_Z18transposeCoalescedPfPKf
.global .align 4 .b8 precalc_xorwow_matrix[102400];
.global .align 4 .b8 precalc_xorwow_offset_matrix[102400];
.global .align 4 .b8 mrg32k3aM1[2304];
.global .align 4 .b8 mrg32k3aM2[2304];
.global .align 4 .b8 mrg32k3aM1SubSeq[2016];
.global .align 4 .b8 mrg32k3aM2SubSeq[2016];
.global .align 4 .b8 mrg32k3aM1Seq[2304];
.global .align 4 .b8 mrg32k3aM2Seq[2304];
.const .align 8 .b8 __cr_lgamma_table[72];
// _ZZ18transposeCoalescedPfPKfE4tile has been demoted
// _ZZ20iptransposeCoalescedPfE6tile_s has been demoted
// _ZZ20iptransposeCoalescedPfE6tile_d has been demoted

.visible .entry _Z18transposeCoalescedPfPKf(
	.param .u64 .ptr .align 1 _Z18transposeCoalescedPfPKf_param_0,
	.param .u64 .ptr .align 1 _Z18transposeCoalescedPfPKf_param_1
)
{
	.reg .b32 	%r<31>;
	.reg .b32 	%f<9>;
	.reg .b64 	%rd<21>;
	// demoted variable
	.shared .align 4 .b8 _ZZ18transposeCoalescedPfPKfE4tile[4224];
	ld.param.u64 	%rd1, [_Z18transposeCoalescedPfPKf_param_0];
	ld.param.u64 	%rd2, [_Z18transposeCoalescedPfPKf_param_1];
	mov.u32 	%r1, %ctaid.x;
	shl.b32 	%r2, %r1, 5;
	mov.u32 	%r3, %tid.x;
	add.s32 	%r4, %r2, %r3;
	mov.u32 	%r5, %ctaid.y;
	shl.b32 	%r6, %r5, 5;
	mov.u32 	%r7, %tid.y;
	add.s32 	%r8, %r6, %r7;
	mov.u32 	%r9, %nctaid.x;
	shl.b32 	%r10, %r9, 5;
	shl.b32 	%r11, %r3, 2;
	mov.u32 	%r12, _ZZ18transposeCoalescedPfPKfE4tile;
	add.s32 	%r13, %r12, %r11;
	cvta.to.global.u64 	%rd3, %rd2;
	mad.lo.s32 	%r14, %r8, %r10, %r4;
	mul.wide.s32 	%rd4, %r14, 4;
	add.s64 	%rd5, %rd3, %rd4;
	ld.global.f32 	%f1, [%rd5];
	mad.lo.s32 	%r15, %r7, 132, %r13;
	st.shared.f32 	[%r15], %f1;
	shl.b32 	%r16, %r9, 8;
	add.s32 	%r17, %r14, %r16;
	mul.wide.s32 	%rd6, %r17, 4;
	add.s64 	%rd7, %rd3, %rd6;
	ld.global.f32 	%f2, [%rd7];
	st.shared.f32 	[%r15+1056], %f2;
	shl.b32 	%r18, %r9, 9;
	add.s32 	%r19, %r14, %r18;
	mul.wide.s32 	%rd8, %r19, 4;
	add.s64 	%rd9, %rd3, %rd8;
	ld.global.f32 	%f3, [%rd9];
	st.shared.f32 	[%r15+2112], %f3;
	add.s32 	%r20, %r19, %r16;
	mul.wide.s32 	%rd10, %r20, 4;
	add.s64 	%rd11, %rd3, %rd10;
	ld.global.f32 	%f4, [%rd11];
	st.shared.f32 	[%r15+3168], %f4;
	bar.sync 	0;
	add.s32 	%r21, %r6, %r3;
	add.s32 	%r22, %r2, %r7;
	shl.b32 	%r23, %r3, 7;
	add.s32 	%r24, %r13, %r23;
	cvta.to.global.u64 	%rd12, %rd1;
	shl.b32 	%r25, %r7, 2;
	add.s32 	%r26, %r24, %r25;
	ld.shared.f32 	%f5, [%r26];
	mad.lo.s32 	%r27, %r22, %r10, %r21;
	mul.wide.s32 	%rd13, %r27, 4;
	add.s64 	%rd14, %rd12, %rd13;
	st.global.f32 	[%rd14], %f5;
	ld.shared.f32 	%f6, [%r26+32];
	add.s32 	%r28, %r27, %r16;
	mul.wide.s32 	%rd15, %r28, 4;
	add.s64 	%rd16, %rd12, %rd15;
	st.global.f32 	[%rd16], %f6;
	ld.shared.f32 	%f7, [%r26+64];
	add.s32 	%r29, %r27, %r18;
	mul.wide.s32 	%rd17, %r29, 4;
	add.s64 	%rd18, %rd12, %rd17;
	st.global.f32 	[%rd18], %f7;
	ld.shared.f32 	%f8, [%r26+96];
	add.s32 	%r30, %r29, %r16;
	mul.wide.s32 	%rd19, %r30, 4;
	add.s64 	%rd20, %rd12, %rd19;
	st.global.f32 	[%rd20], %f8;
	ret;

}
	// .globl	_Z20iptransposeCoalescedPf
.visible .entry _Z20iptransposeCoalescedPf(
	.param .u64 .ptr .align 1 _Z20iptransposeCoalescedPf_param_0
)
{
	.reg .pred 	%p<3>;
	.reg .b32 	%r<51>;
	.reg .b32 	%f<25>;
	.reg .b64 	%rd<27>;
	// demoted variable
	.shared .align 4 .b8 _ZZ20iptransposeCoalescedPfE6tile_s[4224];
	// demoted variable
	.shared .align 4 .b8 _ZZ20iptransposeCoalescedPfE6tile_d[4224];
	ld.param.u64 	%rd2, [_Z20iptransposeCoalescedPf_param_0];
	cvta.to.global.u64 	%rd1, %rd2;
	mov.u32 	%r1, %ctaid.x;
	shl.b32 	%r2, %r1, 5;
	mov.u32 	%r3, %tid.x;
	add.s32 	%r4, %r2, %r3;
	mov.u32 	%r5, %ctaid.y;
	shl.b32 	%r6, %r5, 5;
	mov.u32 	%r7, %tid.y;
	add.s32 	%r8, %r6, %r7;
	mov.u32 	%r9, %nctaid.x;
	shl.b32 	%r10, %r9, 5;
	setp.le.u32 	%p1, %r5, %r1;
	@%p1 bra 	$L__BB1_2;
	add.s32 	%r25, %r6, %r3;
	add.s32 	%r26, %r2, %r7;
	shl.b32 	%r27, %r3, 2;
	mov.u32 	%r28, _ZZ20iptransposeCoalescedPfE6tile_s;
	add.s32 	%r29, %r28, %r27;
	mad.lo.s32 	%r30, %r8, %r10, %r4;
	mul.wide.s32 	%rd11, %r30, 4;
	add.s64 	%rd12, %rd1, %rd11;
	ld.global.f32 	%f9, [%rd12];
	mul.lo.s32 	%r31, %r7, 132;
	add.s32 	%r32, %r29, %r31;
	st.shared.f32 	[%r32], %f9;
	shl.b32 	%r33, %r9, 8;
	add.s32 	%r34, %r30, %r33;
	mul.wide.s32 	%rd13, %r34, 4;
	add.s64 	%rd14, %rd1, %rd13;
	ld.global.f32 	%f10, [%rd14];
	st.shared.f32 	[%r32+1056], %f10;
	shl.b32 	%r35, %r9, 9;
	add.s32 	%r36, %r30, %r35;
	mul.wide.s32 	%rd15, %r36, 4;
	add.s64 	%rd16, %rd1, %rd15;
	ld.global.f32 	%f11, [%rd16];
	st.shared.f32 	[%r32+2112], %f11;
	add.s32 	%r37, %r36, %r33;
	mul.wide.s32 	%rd17, %r37, 4;
	add.s64 	%rd18, %rd1, %rd17;
	ld.global.f32 	%f12, [%rd18];
	st.shared.f32 	[%r32+3168], %f12;
	mov.u32 	%r38, _ZZ20iptransposeCoalescedPfE6tile_d;
	add.s32 	%r39, %r38, %r27;
	mad.lo.s32 	%r40, %r26, %r10, %r25;
	mul.wide.s32 	%rd19, %r40, 4;
	add.s64 	%rd20, %rd1, %rd19;
	ld.global.f32 	%f13, [%rd20];
	add.s32 	%r41, %r39, %r31;
	st.shared.f32 	[%r41], %f13;
	add.s32 	%r42, %r40, %r33;
	mul.wide.s32 	%rd21, %r42, 4;
	add.s64 	%rd22, %rd1, %rd21;
	ld.global.f32 	%f14, [%rd22];
	st.shared.f32 	[%r41+1056], %f14;
	add.s32 	%r43, %r40, %r35;
	mul.wide.s32 	%rd23, %r43, 4;
	add.s64 	%rd24, %rd1, %rd23;
	ld.global.f32 	%f15, [%rd24];
	st.shared.f32 	[%r41+2112], %f15;
	add.s32 	%r44, %r43, %r33;
	mul.wide.s32 	%rd25, %r44, 4;
	add.s64 	%rd26, %rd1, %rd25;
	ld.global.f32 	%f16, [%rd26];
	st.shared.f32 	[%r41+3168], %f16;
	bar.sync 	0;
	shl.b32 	%r45, %r3, 7;
	add.s32 	%r46, %r29, %r45;
	shl.b32 	%r47, %r7, 2;
	add.s32 	%r48, %r46, %r47;
	ld.shared.f32 	%f17, [%r48];
	st.global.f32 	[%rd20], %f17;
	ld.shared.f32 	%f18, [%r48+32];
	st.global.f32 	[%rd22], %f18;
	ld.shared.f32 	%f19, [%r48+64];
	st.global.f32 	[%rd24], %f19;
	ld.shared.f32 	%f20, [%r48+96];
	st.global.f32 	[%rd26], %f20;
	add.s32 	%r49, %r39, %r45;
	add.s32 	%r50, %r49, %r47;
	ld.shared.f32 	%f21, [%r50];
	st.global.f32 	[%rd12], %f21;
	ld.shared.f32 	%f22, [%r50+32];
	st.global.f32 	[%rd14], %f22;
	ld.shared.f32 	%f23, [%r50+64];
	st.global.f32 	[%rd16], %f23;
	ld.shared.f32 	%f24, [%r50+96];
	st.global.f32 	[%rd18], %f24;
	bra.uni 	$L__BB1_4;
$L__BB1_2:
	setp.ne.s32 	%p2, %r5, %r1;
	@%p2 bra 	$L__BB1_4;
	shl.b32 	%r11, %r3, 2;
	mov.u32 	%r12, _ZZ20iptransposeCoalescedPfE6tile_s;
	add.s32 	%r13, %r12, %r11;
	mad.lo.s32 	%r14, %r8, %r10, %r4;
	mul.wide.s32 	%rd3, %r14, 4;
	add.s64 	%rd4, %rd1, %rd3;
	ld.global.f32 	%f1, [%rd4];
	mad.lo.s32 	%r15, %r7, 132, %r13;
	st.shared.f32 	[%r15], %f1;
	shl.b32 	%r16, %r9, 8;
	add.s32 	%r17, %r14, %r16;
	mul.wide.s32 	%rd5, %r17, 4;
	add.s64 	%rd6, %rd1, %rd5;
	ld.global.f32 	%f2, [%rd6];
	st.shared.f32 	[%r15+1056], %f2;
	shl.b32 	%r18, %r9, 9;
	add.s32 	%r19, %r14, %r18;
	mul.wide.s32 	%rd7, %r19, 4;
	add.s64 	%rd8, %rd1, %rd7;
	ld.global.f32 	%f3, [%rd8];
	st.shared.f32 	[%r15+2112], %f3;
	add.s32 	%r20, %r19, %r16;
	mul.wide.s32 	%rd9, %r20, 4;
	add.s64 	%rd10, %rd1, %rd9;
	ld.global.f32 	%f4, [%rd10];
	st.shared.f32 	[%r15+3168], %f4;
	bar.sync 	0;
	shl.b32 	%r21, %r3, 7;
	add.s32 	%r22, %r13, %r21;
	shl.b32 	%r23, %r7, 2;
	add.s32 	%r24, %r22, %r23;
	ld.shared.f32 	%f5, [%r24];
	st.global.f32 	[%rd4], %f5;
	ld.shared.f32 	%f6, [%r24+32];
	st.global.f32 	[%rd6], %f6;
	ld.shared.f32 	%f7, [%r24+64];
	st.global.f32 	[%rd8], %f7;
	ld.shared.f32 	%f8, [%r24+96];
	st.global.f32 	[%rd10], %f8;
$L__BB1_4:
	ret;

}


// ===== COMPILED SASS (sm_100) =====

	.target	sm_100

	.elftype	@"ET_EXEC"


//--------------------- .note.nv.tkinfo           --------------------------
	.section	.note.nv.tkinfo,"",@"SHT_NOTE"
	.sectionflags	@"SHF_NOTE_NV_TKINFO"
	.tkinfo
        /*0018*/ 	.word	0x00000002
        /*0030*/ 	.string	""
        /*0030*/ 	.string	"ptxas"
        /*0030*/ 	.string	"Cuda compilation tools, release 13.0, V13.0.88"
        /*0030*/ 	.string	"Build cuda_13.0.r13.0/compiler.36424714_0"
        /*0030*/ 	.string	"-arch sm_100 -m 64 "



//--------------------- .note.nv.cuinfo           --------------------------
	.section	.note.nv.cuinfo,"",@"SHT_NOTE"
	.sectionflags	@"SHF_NOTE_NV_CUINFO"
        /*0018*/ 	.short	0x0002
        /*001a*/ 	.short	0x0064
        /*001c*/ 	.short	0x0082
	.zero		2


//--------------------- .nv.info                  --------------------------
	.section	.nv.info,"",@"SHT_CUDA_INFO"
	.align	4


	//----- nvinfo : EIATTR_REGCOUNT
	.align		4
        /*0000*/ 	.byte	0x04, 0x2f
        /*0002*/ 	.short	(.L_10 - .L_9)
	.align		4
.L_9:
        /*0004*/ 	.word	index@(_Z18transposeCoalescedPfPKf)
        /*0008*/ 	.word	0x00000018


	//----- nvinfo : EIATTR_FRAME_SIZE
	.align		4
.L_10:
        /*000c*/ 	.byte	0x04, 0x11
        /*000e*/ 	.short	(.L_12 - .L_11)
	.align		4
.L_11:
        /*0010*/ 	.word	index@(_Z18transposeCoalescedPfPKf)
        /*0014*/ 	.word	0x00000000


	//----- nvinfo : EIATTR_REGCOUNT
	.align		4
.L_12:
        /*0018*/ 	.byte	0x04, 0x2f
        /*001a*/ 	.short	(.L_14 - .L_13)
	.align		4
.L_13:
        /*001c*/ 	.word	index@(_Z20iptransposeCoalescedPf)
        /*0020*/ 	.word	0x00000020


	//----- nvinfo : EIATTR_FRAME_SIZE
	.align		4
.L_14:
        /*0024*/ 	.byte	0x04, 0x11
        /*0026*/ 	.short	(.L_16 - .L_15)
	.align		4
.L_15:
        /*0028*/ 	.word	index@(_Z20iptransposeCoalescedPf)
        /*002c*/ 	.word	0x00000000


	//----- nvinfo : EIATTR_MIN_STACK_SIZE
	.align		4
.L_16:
        /*0030*/ 	.byte	0x04, 0x12
        /*0032*/ 	.short	(.L_18 - .L_17)
	.align		4
.L_17:
        /*0034*/ 	.word	index@(_Z20iptransposeCoalescedPf)
        /*0038*/ 	.word	0x00000000


	//----- nvinfo : EIATTR_MIN_STACK_SIZE
	.align		4
.L_18:
        /*003c*/ 	.byte	0x04, 0x12
        /*003e*/ 	.short	(.L_20 - .L_19)
	.align		4
.L_19:
        /*0040*/ 	.word	index@(_Z18transposeCoalescedPfPKf)
        /*0044*/ 	.word	0x00000000
.L_20:


//--------------------- .nv.compat                --------------------------
	.section	.nv.compat,"",@"SHT_CUDA_COMPAT_INFO"
	.align	4
        /*0000*/ 	.byte	0x02, 0x09, 0x00, 0x00, 0x02, 0x02, 0x01, 0x00, 0x02, 0x05, 0x05, 0x00, 0x03, 0x07, 0x01, 0x01
        /*0010*/ 	.byte	0x02, 0x03, 0x00, 0x00, 0x02, 0x06, 0x01, 0x00, 0x04, 0x0b, 0x08, 0x00, 0x09, 0x00, 0x00, 0x00
        /*0020*/ 	.byte	0x00, 0x00, 0x00, 0x00


//--------------------- .nv.info._Z20iptransposeCoalescedPf --------------------------
	.section	.nv.info._Z20iptransposeCoalescedPf,"",@"SHT_CUDA_INFO"
	.sectionflags	@""
	.align	4


	//----- nvinfo : EIATTR_CUDA_API_VERSION
	.align		4
        /*0000*/ 	.byte	0x04, 0x37
        /*0002*/ 	.short	(.L_22 - .L_21)
.L_21:
        /*0004*/ 	.word	0x00000082


	//----- nvinfo : EIATTR_KPARAM_INFO
	.align		4
.L_22:
        /*0008*/ 	.byte	0x04, 0x17
        /*000a*/ 	.short	(.L_24 - .L_23)
.L_23:
        /*000c*/ 	.word	0x00000000
        /*0010*/ 	.short	0x0000
        /*0012*/ 	.short	0x0000
        /*0014*/ 	.byte	0x00, 0xf5, 0x21, 0x00


	//----- nvinfo : EIATTR_SPARSE_MMA_MASK
	.align		4
.L_24:
        /*0018*/ 	.byte	0x03, 0x50
        /*001a*/ 	.short	0x0000


	//----- nvinfo : EIATTR_MAXREG_COUNT
	.align		4
        /*001c*/ 	.byte	0x03, 0x1b
        /*001e*/ 	.short	0x00ff


	//----- nvinfo : EIATTR_NUM_BARRIERS
	.align		4
        /*0020*/ 	.byte	0x02, 0x4c
        /*0022*/ 	.byte	0x01
	.zero		1


	//----- nvinfo : EIATTR_MERCURY_ISA_VERSION
	.align		4
        /*0024*/ 	.byte	0x03, 0x5f
        /*0026*/ 	.short	0x0101


	//----- nvinfo : EIATTR_VRC_CTA_INIT_COUNT
	.align		4
        /*0028*/ 	.byte	0x02, 0x4a
	.zero		1
	.zero		1


	//----- nvinfo : EIATTR_EXIT_INSTR_OFFSETS
	.align		4
        /*002c*/ 	.byte	0x04, 0x1c
        /*002e*/ 	.short	(.L_26 - .L_25)


	//   ....[0]....
.L_25:
        /*0030*/ 	.word	0x000004d0


	//   ....[1]....
        /*0034*/ 	.word	0x000004f0


	//   ....[2]....
        /*0038*/ 	.word	0x00000710


	//----- nvinfo : EIATTR_CBANK_PARAM_SIZE
	.align		4
.L_26:
        /*003c*/ 	.byte	0x03, 0x19
        /*003e*/ 	.short	0x0008


	//----- nvinfo : EIATTR_PARAM_CBANK
	.align		4
        /*0040*/ 	.byte	0x04, 0x0a
        /*0042*/ 	.short	(.L_28 - .L_27)
	.align		4
.L_27:
        /*0044*/ 	.word	index@(.nv.constant0._Z20iptransposeCoalescedPf)
        /*0048*/ 	.short	0x0380
        /*004a*/ 	.short	0x0008


	//----- nvinfo : EIATTR_SW_WAR
	.align		4
.L_28:
        /*004c*/ 	.byte	0x04, 0x36
        /*004e*/ 	.short	(.L_30 - .L_29)
.L_29:
        /*0050*/ 	.word	0x00000008
.L_30:


//--------------------- .nv.info._Z18transposeCoalescedPfPKf --------------------------
	.section	.nv.info._Z18transposeCoalescedPfPKf,"",@"SHT_CUDA_INFO"
	.sectionflags	@""
	.align	4


	//----- nvinfo : EIATTR_CUDA_API_VERSION
	.align		4
        /*0000*/ 	.byte	0x04, 0x37
        /*0002*/ 	.short	(.L_32 - .L_31)
.L_31:
        /*0004*/ 	.word	0x00000082


	//----- nvinfo : EIATTR_KPARAM_INFO
	.align		4
.L_32:
        /*0008*/ 	.byte	0x04, 0x17
        /*000a*/ 	.short	(.L_34 - .L_33)
.L_33:
        /*000c*/ 	.word	0x00000000
        /*0010*/ 	.short	0x0001
        /*0012*/ 	.short	0x0008
        /*0014*/ 	.byte	0x00, 0xf5, 0x21, 0x00


	//----- nvinfo : EIATTR_KPARAM_INFO
	.align		4
.L_34:
        /*0018*/ 	.byte	0x04, 0x17
        /*001a*/ 	.short	(.L_36 - .L_35)
.L_35:
        /*001c*/ 	.word	0x00000000
        /*0020*/ 	.short	0x0000
        /*0022*/ 	.short	0x0000
        /*0024*/ 	.byte	0x00, 0xf5, 0x21, 0x00


	//----- nvinfo : EIATTR_SPARSE_MMA_MASK
	.align		4
.L_36:
        /*0028*/ 	.byte	0x03, 0x50
        /*002a*/ 	.short	0x0000


	//----- nvinfo : EIATTR_MAXREG_COUNT
	.align		4
        /*002c*/ 	.byte	0x03, 0x1b
        /*002e*/ 	.short	0x00ff


	//----- nvinfo : EIATTR_NUM_BARRIERS
	.align		4
        /*0030*/ 	.byte	0x02, 0x4c
        /*0032*/ 	.byte	0x01
	.zero		1


	//----- nvinfo : EIATTR_MERCURY_ISA_VERSION
	.align		4
        /*0034*/ 	.byte	0x03, 0x5f
        /*0036*/ 	.short	0x0101


	//----- nvinfo : EIATTR_VRC_CTA_INIT_COUNT
	.align		4
        /*0038*/ 	.byte	0x02, 0x4a
	.zero		1
	.zero		1


	//----- nvinfo : EIATTR_EXIT_INSTR_OFFSETS
	.align		4
        /*003c*/ 	.byte	0x04, 0x1c
        /*003e*/ 	.short	(.L_38 - .L_37)


	//   ....[0]....
.L_37:
        /*0040*/ 	.word	0x00000360


	//----- nvinfo : EIATTR_CBANK_PARAM_SIZE
	.align		4
.L_38:
        /*0044*/ 	.byte	0x03, 0x19
        /*0046*/ 	.short	0x0010


	//----- nvinfo : EIATTR_PARAM_CBANK
	.align		4
        /*0048*/ 	.byte	0x04, 0x0a
        /*004a*/ 	.short	(.L_40 - .L_39)
	.align		4
.L_39:
        /*004c*/ 	.word	index@(.nv.constant0._Z18transposeCoalescedPfPKf)
        /*0050*/ 	.short	0x0380
        /*0052*/ 	.short	0x0010


	//----- nvinfo : EIATTR_SW_WAR
	.align		4
.L_40:
        /*0054*/ 	.byte	0x04, 0x36
        /*0056*/ 	.short	(.L_42 - .L_41)
.L_41:
        /*0058*/ 	.word	0x00000008
.L_42:


//--------------------- .nv.callgraph             --------------------------
	.section	.nv.callgraph,"",@"SHT_CUDA_CALLGRAPH"
	.align	4
	.sectionentsize	8
	.align		4
        /*0000*/ 	.word	0x00000000
	.align		4
        /*0004*/ 	.word	0xffffffff
	.align		4
        /*0008*/ 	.word	0x00000000
	.align		4
        /*000c*/ 	.word	0xfffffffe
	.align		4
        /*0010*/ 	.word	0x00000000
	.align		4
        /*0014*/ 	.word	0xfffffffd
	.align		4
        /*0018*/ 	.word	0x00000000
	.align		4
        /*001c*/ 	.word	0xfffffffc


//--------------------- .nv.constant4             --------------------------
	.section	.nv.constant4,"a",@progbits
	.align	8
	.align		8
.nv.constant4:
        /*0000*/ 	.dword	precalc_xorwow_matrix
	.align		8
        /*0008*/ 	.dword	precalc_xorwow_offset_matrix
	.align		8
        /*0010*/ 	.dword	mrg32k3aM1
	.align		8
        /*0018*/ 	.dword	mrg32k3aM2
	.align		8
        /*0020*/ 	.dword	mrg32k3aM1SubSeq
	.align		8
        /*0028*/ 	.dword	mrg32k3aM2SubSeq
	.align		8
        /*0030*/ 	.dword	mrg32k3aM1Seq
	.align		8
        /*0038*/ 	.dword	mrg32k3aM2Seq


//--------------------- .nv.constant3             --------------------------
	.section	.nv.constant3,"a",@progbits
	.align	8
.nv.constant3:
	.type		__cr_lgamma_table,@object
	.size		__cr_lgamma_table,(.L_8 - __cr_lgamma_table)
__cr_lgamma_table:
        /*0000*/ 	.byte	0x00, 0x00, 0x00, 0x00, 0x00, 0x00, 0x00, 0x00, 0x00, 0x00, 0x00, 0x00, 0x00, 0x00, 0x00, 0x00
        /*0010*/ 	.byte	0xef, 0x39, 0xfa, 0xfe, 0x42, 0x2e, 0xe6, 0x3f, 0x02, 0x20, 0x2a, 0xfa, 0x0b, 0xab, 0xfc, 0x3f
        /*0020*/ 	.byte	0xf9, 0x2c, 0x92, 0x7c, 0xa7, 0x6c, 0x09, 0x40, 0xc9, 0x79, 0x44, 0x3c, 0x64, 0x26, 0x13, 0x40
        /*0030*/ 	.byte	0xca, 0x01, 0xcf, 0x3a, 0x27, 0x51, 0x1a, 0x40, 0x30, 0xcc, 0x2d, 0xf3, 0xe1, 0x0c, 0x21, 0x40
        /*0040*/ 	.byte	0x0d, 0xb7, 0xfc, 0x82, 0x8e, 0x35, 0x25, 0x40
.L_8:


//--------------------- .text._Z20iptransposeCoalescedPf --------------------------
	.section	.text._Z20iptransposeCoalescedPf,"ax",@progbits
	.align	128
        .global         _Z20iptransposeCoalescedPf
        .type           _Z20iptransposeCoalescedPf,@function
        .size           _Z20iptransposeCoalescedPf,(.L_x_3 - _Z20iptransposeCoalescedPf)
        .other          _Z20iptransposeCoalescedPf,@"STO_CUDA_ENTRY STV_DEFAULT"
_Z20iptransposeCoalescedPf:
.text._Z20iptransposeCoalescedPf:
[----:B------:R-:W-:Y:S01]  /*0000*/  LDC R1, c[0x0][0x37c] ;  /* 0x0000df00ff017b82 */ /* 0x000fe20000000800 */
[----:B------:R-:W0:Y:S07]  /*0010*/  S2R R4, SR_CTAID.X ;  /* 0x0000000000047919 */ /* 0x000e2e0000002500 */
[----:B------:R-:W1:Y:S01]  /*0020*/  LDC R10, c[0x0][0x370] ;  /* 0x0000dc00ff0a7b82 */ /* 0x000e620000000800 */
[----:B------:R-:W2:Y:S01]  /*0030*/  LDCU.64 UR8, c[0x0][0x358] ;  /* 0x00006b00ff0877ac */ /* 0x000ea20008000a00 */
[----:B------:R-:W0:Y:S01]  /*0040*/  S2R R11, SR_CTAID.Y ;  /* 0x00000000000b7919 */ /* 0x000e220000002600 */
[----:B------:R-:W3:Y:S01]  /*0050*/  S2R R19, SR_TID.X ;  /* 0x0000000000137919 */ /* 0x000ee20000002100 */
[----:B------:R-:W4:Y:S01]  /*0060*/  S2R R21, SR_TID.Y ;  /* 0x0000000000157919 */ /* 0x000f220000002200 */
[----:B-1----:R-:W-:-:S02]  /*0070*/  SHF.L.U32 R2, R10, 0x5, RZ ;  /* 0x000000050a027819 */ /* 0x002fc400000006ff */
[C---:B0-----:R-:W-:Y:S02]  /*0080*/  ISETP.GT.U32.AND P0, PT, R11.reuse, R4, PT ;  /* 0x000000040b00720c */ /* 0x041fe40003f04070 */
[----:B---3--:R-:W-:Y:S02]  /*0090*/  LEA R0, R4, R19, 0x5 ;  /* 0x0000001304007211 */ /* 0x008fe400078e28ff */
[----:B----4-:R-:W-:-:S09]  /*00a0*/  LEA R3, R11, R21, 0x5 ;  /* 0x000000150b037211 */ /* 0x010fd200078e28ff */
[----:B--2---:R-:W-:Y:S05]  /*00b0*/  @!P0 BRA `(.L_x_0) ;  /* 0x0000000400088947 */ /* 0x004fea0003800000 */
[----:B------:R-:W0:Y:S01]  /*00c0*/  LDC.64 R16, c[0x0][0x380] ;  /* 0x0000e000ff107b82 */ /* 0x000e220000000a00 */
[----:B------:R-:W-:Y:S01]  /*00d0*/  IMAD R3, R3, R2, R0 ;  /* 0x0000000203037224 */ /* 0x000fe200078e0200 */
[----:B------:R-:W-:-:S04]  /*00e0*/  LEA R0, R4, R21, 0x5 ;  /* 0x0000001504007211 */ /* 0x000fc800078e28ff */
[CC--:B------:R-:W-:Y:S02]  /*00f0*/  LEA R7, R10.reuse, R3.reuse, 0x8 ;  /* 0x000000030a077211 */ /* 0x0c0fe400078e40ff */
[----:B------:R-:W-:Y:S01]  /*0100*/  LEA R5, R10, R3, 0x9 ;  /* 0x000000030a057211 */ /* 0x000fe200078e48ff */
[----:B0-----:R-:W-:-:S04]  /*0110*/  IMAD.WIDE R8, R3, 0x4, R16 ;  /* 0x0000000403087825 */ /* 0x001fc800078e0210 */
[----:B------:R-:W-:Y:S01]  /*0120*/  IMAD R3, R11, 0x20, R19 ;  /* 0x000000200b037824 */ /* 0x000fe200078e0213 */
[----:B------:R-:W2:Y:S01]  /*0130*/  LDG.E R24, desc[UR8][R8.64] ;  /* 0x0000000808187981 */ /* 0x000ea2000c1e1900 */
[----:B------:R-:W-:-:S04]  /*0140*/  IMAD.WIDE R6, R7, 0x4, R16 ;  /* 0x0000000407067825 */ /* 0x000fc800078e0210 */
[----:B------:R-:W-:Y:S01]  /*0150*/  IMAD R13, R2, R0, R3 ;  /* 0x00000000020d7224 */ /* 0x000fe200078e0203 */
[C---:B------:R-:W-:Y:S01]  /*0160*/  LEA R11, R10.reuse, R5, 0x8 ;  /* 0x000000050a0b7211 */ /* 0x040fe200078e40ff */
[----:B------:R-:W3:Y:S03]  /*0170*/  LDG.E R22, desc[UR8][R6.64] ;  /* 0x0000000806167981 */ /* 0x000ee6000c1e1900 */
[CC--:B------:R-:W-:Y:S02]  /*0180*/  LEA R25, R10.reuse, R13.reuse, 0x9 ;  /* 0x0000000d0a197211 */ /* 0x0c0fe400078e48ff */
[----:B------:R-:W-:Y:S01]  /*0190*/  LEA R15, R10, R13, 0x8 ;  /* 0x0000000d0a0f7211 */ /* 0x000fe200078e40ff */
[----:B------:R-:W-:-:S04]  /*01a0*/  IMAD.WIDE R2, R11, 0x4, R16 ;  /* 0x000000040b027825 */ /* 0x000fc800078e0210 */
[----:B------:R-:W-:Y:S01]  /*01b0*/  IMAD R27, R10, 0x100, R25 ;  /* 0x000001000a1b7824 */ /* 0x000fe200078e0219 */
[----:B------:R-:W4:Y:S01]  /*01c0*/  LDG.E R20, desc[UR8][R2.64] ;  /* 0x0000000802147981 */ /* 0x000f22000c1e1900 */
[----:B------:R-:W-:-:S04]  /*01d0*/  IMAD.WIDE R10, R13, 0x4, R16 ;  /* 0x000000040d0a7825 */ /* 0x000fc800078e0210 */
[----:B------:R-:W-:-:S04]  /*01e0*/  IMAD.WIDE R12, R15, 0x4, R16 ;  /* 0x000000040f0c7825 */ /* 0x000fc800078e0210 */
[--C-:B------:R-:W-:Y:S01]  /*01f0*/  IMAD.WIDE R4, R5, 0x4, R16.reuse ;  /* 0x0000000405047825 */ /* 0x100fe200078e0210 */
[----:B------:R-:W5:Y:S03]  /*0200*/  LDG.E R28, desc[UR8][R12.64] ;  /* 0x000000080c1c7981 */ /* 0x000f66000c1e1900 */
[--C-:B------:R-:W-:Y:S01]  /*0210*/  IMAD.WIDE R14, R25, 0x4, R16.reuse ;  /* 0x00000004190e7825 */ /* 0x100fe200078e0210 */
[----:B------:R-:W5:Y:S03]  /*0220*/  LDG.E R18, desc[UR8][R4.64] ;  /* 0x0000000804127981 */ /* 0x000f66000c1e1900 */
[----:B------:R-:W-:Y:S01]  /*0230*/  IMAD.WIDE R16, R27, 0x4, R16 ;  /* 0x000000041b107825 */ /* 0x000fe200078e0210 */
[----:B------:R-:W5:Y:S04]  /*0240*/  LDG.E R25, desc[UR8][R10.64] ;  /* 0x000000080a197981 */ /* 0x000f68000c1e1900 */
[----:B------:R-:W5:Y:S04]  /*0250*/  LDG.E R27, desc[UR8][R14.64] ;  /* 0x000000080e1b7981 */ /* 0x000f68000c1e1900 */
[----:B------:R-:W5:Y:S01]  /*0260*/  LDG.E R26, desc[UR8][R16.64] ;  /* 0x00000008101a7981 */ /* 0x000f62000c1e1900 */
[----:B------:R-:W0:Y:S01]  /*0270*/  S2UR UR5, SR_CgaCtaId ;  /* 0x00000000000579c3 */ /* 0x000e220000008800 */
[----:B------:R-:W-:-:S02]  /*0280*/  UMOV UR4, 0x400 ;  /* 0x0000040000047882 */ /* 0x000fc40000000000 */
[----:B0-----:R-:W-:Y:S02]  /*0290*/  ULEA UR6, UR5, UR4, 0x18 ;  /* 0x0000000405067291 */ /* 0x001fe4000f8ec0ff */
[----:B------:R-:W-:-:S04]  /*02a0*/  UIADD3 UR4, UPT, UPT, UR4, 0x1080, URZ ;  /* 0x0000108004047890 */ /* 0x000fc8000fffe0ff */
[----:B------:R-:W-:Y:S01]  /*02b0*/  LEA R0, R19, UR6, 0x2 ;  /* 0x0000000613007c11 */ /* 0x000fe2000f8e10ff */
[----:B------:R-:W-:-:S04]  /*02c0*/  ULEA UR4, UR5, UR4, 0x18 ;  /* 0x0000000405047291 */ /* 0x000fc8000f8ec0ff */
[----:B------:R-:W-:Y:S02]  /*02d0*/  IMAD R23, R21, 0x84, R0 ;  /* 0x0000008415177824 */ /* 0x000fe400078e0200 */
[C---:B------:R-:W-:Y:S02]  /*02e0*/  LEA R29, R19.reuse, UR4, 0x2 ;  /* 0x00000004131d7c11 */ /* 0x040fe4000f8e10ff */
[----:B------:R-:W-:-:S04]  /*02f0*/  LEA R0, R19, R0, 0x7 ;  /* 0x0000000013007211 */ /* 0x000fc800078e38ff */
[----:B------:R-:W-:Y:S01]  /*0300*/  LEA R0, R21, R0, 0x2 ;  /* 0x0000000015007211 */ /* 0x000fe200078e10ff */
[----:B--2---:R-:W-:Y:S04]  /*0310*/  STS [R23], R24 ;  /* 0x0000001817007388 */ /* 0x004fe80000000800 */
[----:B---3--:R0:W-:Y:S02]  /*0320*/  STS [R23+0x420], R22 ;  /* 0x0004201617007388 */ /* 0x0081e40000000800 */
[----:B0-----:R-:W-:Y:S01]  /*0330*/  LEA R22, R19, R29, 0x7 ;  /* 0x0000001d13167211 */ /* 0x001fe200078e38ff */
[C---:B------:R-:W-:Y:S01]  /*0340*/  IMAD R29, R21.reuse, 0x84, R29 ;  /* 0x00000084151d7824 */ /* 0x040fe200078e021d */
[----:B----4-:R-:W-:Y:S04]  /*0350*/  STS [R23+0xc60], R20 ;  /* 0x000c601417007388 */ /* 0x010fe80000000800 */
[----:B-----5:R-:W-:Y:S04]  /*0360*/  STS [R23+0x840], R18 ;  /* 0x0008401217007388 */ /* 0x020fe80000000800 */
[----:B------:R-:W-:Y:S04]  /*0370*/  STS [R29], R25 ;  /* 0x000000191d007388 */ /* 0x000fe80000000800 */
[----:B------:R-:W-:Y:S04]  /*0380*/  STS [R29+0x420], R28 ;  /* 0x0004201c1d007388 */ /* 0x000fe80000000800 */
[----:B------:R-:W-:Y:S04]  /*0390*/  STS [R29+0x840], R27 ;  /* 0x0008401b1d007388 */ /* 0x000fe80000000800 */
[----:B------:R-:W-:Y:S01]  /*03a0*/  STS [R29+0xc60], R26 ;  /* 0x000c601a1d007388 */ /* 0x000fe20000000800 */
[----:B------:R-:W-:Y:S01]  /*03b0*/  BAR.SYNC.DEFER_BLOCKING 0x0 ;  /* 0x0000000000007b1d */ /* 0x000fe20000010000 */
[----:B------:R-:W-:-:S05]  /*03c0*/  LEA R21, R21, R22, 0x2 ;  /* 0x0000001615157211 */ /* 0x000fca00078e10ff */
[----:B------:R-:W0:Y:S04]  /*03d0*/  LDS R19, [R0] ;  /* 0x0000000000137984 */ /* 0x000e280000000800 */
[----:B------:R-:W1:Y:S04]  /*03e0*/  LDS R23, [R0+0x20] ;  /* 0x0000200000177984 */ /* 0x000e680000000800 */
[----:B------:R-:W2:Y:S04]  /*03f0*/  LDS R18, [R0+0x40] ;  /* 0x0000400000127984 */ /* 0x000ea80000000800 */
[----:B------:R-:W3:Y:S04]  /*0400*/  LDS R20, [R0+0x60] ;  /* 0x0000600000147984 */ /* 0x000ee80000000800 */
[----:B------:R-:W4:Y:S04]  /*0410*/  LDS R22, [R21] ;  /* 0x0000000015167984 */ /* 0x000f280000000800 */
[----:B------:R-:W5:Y:S04]  /*0420*/  LDS R24, [R21+0x20] ;  /* 0x0000200015187984 */ /* 0x000f680000000800 */
[----:B------:R-:W5:Y:S04]  /*0430*/  LDS R25, [R21+0x40] ;  /* 0x0000400015197984 */ /* 0x000f680000000800 */
[----:B------:R-:W5:Y:S04]  /*0440*/  LDS R28, [R21+0x60] ;  /* 0x00006000151c7984 */ /* 0x000f680000000800 */
[----:B0-----:R-:W-:Y:S04]  /*0450*/  STG.E desc[UR8][R10.64], R19 ;  /* 0x000000130a007986 */ /* 0x001fe8000c101908 */
[----:B-1----:R-:W-:Y:S04]  /*0460*/  STG.E desc[UR8][R12.64], R23 ;  /* 0x000000170c007986 */ /* 0x002fe8000c101908 */
[----:B--2---:R-:W-:Y:S04]  /*0470*/  STG.E desc[UR8][R14.64], R18 ;  /* 0x000000120e007986 */ /* 0x004fe8000c101908 */
[----:B---3--:R-:W-:Y:S04]  /*0480*/  STG.E desc[UR8][R16.64], R20 ;  /* 0x0000001410007986 */ /* 0x008fe8000c101908 */
[----:B----4-:R-:W-:Y:S04]  /*0490*/  STG.E desc[UR8][R8.64], R22 ;  /* 0x0000001608007986 */ /* 0x010fe8000c101908 */
[----:B-----5:R-:W-:Y:S04]  /*04a0*/  STG.E desc[UR8][R6.64], R24 ;  /* 0x0000001806007986 */ /* 0x020fe8000c101908 */
[----:B------:R-:W-:Y:S04]  /*04b0*/  STG.E desc[UR8][R4.64], R25 ;  /* 0x0000001904007986 */ /* 0x000fe8000c101908 */
[----:B------:R-:W-:Y:S01]  /*04c0*/  STG.E desc[UR8][R2.64], R28 ;  /* 0x0000001c02007986 */ /* 0x000fe2000c101908 */
[----:B------:R-:W-:Y:S05]  /*04d0*/  EXIT ;  /* 0x000000000000794d */ /* 0x000fea0003800000 */
.L_x_0:
[----:B------:R-:W-:-:S13]  /*04e0*/  ISETP.NE.AND P0, PT, R11, R4, PT ;  /* 0x000000040b00720c */ /* 0x000fda0003f05270 */
[----:B------:R-:W-:Y:S05]  /*04f0*/  @P0 EXIT ;  /* 0x000000000000094d */ /* 0x000fea0003800000 */
[----:B------:R-:W0:Y:S01]  /*0500*/  LDC.64 R8, c[0x0][0x380] ;  /* 0x0000e000ff087b82 */ /* 0x000e220000000a00 */
[----:B------:R-:W-:-:S04]  /*0510*/  IMAD R3, R3, R2, R0 ;  /* 0x0000000203037224 */ /* 0x000fc800078e0200 */
[C---:B------:R-:W-:Y:S01]  /*0520*/  IMAD R5, R10.reuse, 0x200, R3 ;  /* 0x000002000a057824 */ /* 0x040fe200078e0203 */
[----:B------:R-:W-:-:S04]  /*0530*/  LEA R7, R10, R3, 0x8 ;  /* 0x000000030a077211 */ /* 0x000fc800078e40ff */
[----:B------:R-:W-:Y:S01]  /*0540*/  LEA R11, R10, R5, 0x8 ;  /* 0x000000050a0b7211 */ /* 0x000fe200078e40ff */
[----:B0-----:R-:W-:-:S04]  /*0550*/  IMAD.WIDE R2, R3, 0x4, R8 ;  /* 0x0000000403027825 */ /* 0x001fc800078e0208 */
[--C-:B------:R-:W-:Y:S01]  /*0560*/  IMAD.WIDE R6, R7, 0x4, R8.reuse ;  /* 0x0000000407067825 */ /* 0x100fe200078e0208 */
[----:B------:R-:W2:Y:S03]  /*0570*/  LDG.E R0, desc[UR8][R2.64] ;  /* 0x0000000802007981 */ /* 0x000ea6000c1e1900 */
[--C-:B------:R-:W-:Y:S01]  /*0580*/  IMAD.WIDE R4, R5, 0x4, R8.reuse ;  /* 0x0000000405047825 */ /* 0x100fe200078e0208 */
[----:B------:R-:W3:Y:S03]  /*0590*/  LDG.E R10, desc[UR8][R6.64] ;  /* 0x00000008060a7981 */ /* 0x000ee6000c1e1900 */
[----:B------:R-:W-:Y:S02]  /*05a0*/  IMAD.WIDE R8, R11, 0x4, R8 ;  /* 0x000000040b087825 */ /* 0x000fe400078e0208 */
[----:B------:R-:W4:Y:S04]  /*05b0*/  LDG.E R11, desc[UR8][R4.64] ;  /* 0x00000008040b7981 */ /* 0x000f28000c1e1900 */
[----:B------:R-:W5:Y:S01]  /*05c0*/  LDG.E R12, desc[UR8][R8.64] ;  /* 0x00000008080c7981 */ /* 0x000f62000c1e1900 */
[----:B------:R-:W0:Y:S01]  /*05d0*/  S2UR UR5, SR_CgaCtaId ;  /* 0x00000000000579c3 */ /* 0x000e220000008800 */
[----:B------:R-:W-:-:S02]  /*05e0*/  UMOV UR4, 0x400 ;  /* 0x0000040000047882 */ /* 0x000fc40000000000 */
[----:B0-----:R-:W-:-:S06]  /*05f0*/  ULEA UR4, UR5, UR4, 0x18 ;  /* 0x0000000405047291 */ /* 0x001fcc000f8ec0ff */
[----:B------:R-:W-:-:S05]  /*0600*/  LEA R14, R19, UR4, 0x2 ;  /* 0x00000004130e7c11 */ /* 0x000fca000f8e10ff */
[----:B------:R-:W-:Y:S01]  /*0610*/  IMAD R23, R21, 0x84, R14 ;  /* 0x0000008415177824 */ /* 0x000fe200078e020e */
[----:B------:R-:W-:-:S04]  /*0620*/  LEA R16, R19, R14, 0x7 ;  /* 0x0000000e13107211 */ /* 0x000fc800078e38ff */
[----:B------:R-:W-:Y:S01]  /*0630*/  LEA R16, R21, R16, 0x2 ;  /* 0x0000001015107211 */ /* 0x000fe200078e10ff */
[----:B--2---:R-:W-:Y:S04]  /*0640*/  STS [R23], R0 ;  /* 0x0000000017007388 */ /* 0x004fe80000000800 */
[----:B---3--:R-:W-:Y:S04]  /*0650*/  STS [R23+0x420], R10 ;  /* 0x0004200a17007388 */ /* 0x008fe80000000800 */
[----:B----4-:R-:W-:Y:S04]  /*0660*/  STS [R23+0x840], R11 ;  /* 0x0008400b17007388 */ /* 0x010fe80000000800 */
[----:B-----5:R-:W-:Y:S01]  /*0670*/  STS [R23+0xc60], R12 ;  /* 0x000c600c17007388 */ /* 0x020fe20000000800 */
[----:B------:R-:W-:Y:S06]  /*0680*/  BAR.SYNC.DEFER_BLOCKING 0x0 ;  /* 0x0000000000007b1d */ /* 0x000fec0000010000 */
[----:B------:R-:W0:Y:S04]  /*0690*/  LDS R13, [R16] ;  /* 0x00000000100d7984 */ /* 0x000e280000000800 */
[----:B------:R-:W1:Y:S04]  /*06a0*/  LDS R15, [R16+0x20] ;  /* 0x00002000100f7984 */ /* 0x000e680000000800 */
[----:B------:R-:W2:Y:S04]  /*06b0*/  LDS R17, [R16+0x40] ;  /* 0x0000400010117984 */ /* 0x000ea80000000800 */
[----:B------:R-:W3:Y:S04]  /*06c0*/  LDS R19, [R16+0x60] ;  /* 0x0000600010137984 */ /* 0x000ee80000000800 */
[----:B0-----:R-:W-:Y:S04]  /*06d0*/  STG.E desc[UR8][R2.64], R13 ;  /* 0x0000000d02007986 */ /* 0x001fe8000c101908 */
[----:B-1----:R-:W-:Y:S04]  /*06e0*/  STG.E desc[UR8][R6.64], R15 ;  /* 0x0000000f06007986 */ /* 0x002fe8000c101908 */
[----:B--2---:R-:W-:Y:S04]  /*06f0*/  STG.E desc[UR8][R4.64], R17 ;  /* 0x0000001104007986 */ /* 0x004fe8000c101908 */
[----:B---3--:R-:W-:Y:S01]  /*0700*/  STG.E desc[UR8][R8.64], R19 ;  /* 0x0000001308007986 */ /* 0x008fe2000c101908 */
[----:B------:R-:W-:Y:S05]  /*0710*/  EXIT ;  /* 0x000000000000794d */ /* 0x000fea0003800000 */
.L_x_1:
[----:B------:R-:W-:-:S00]  /*0720*/  BRA `(.L_x_1) ;  /* 0xfffffffc00fc7947 */ /* 0x000fc0000383ffff */
[----:B------:R-:W-:-:S00]  /*0730*/  NOP ;  /* 0x0000000000007918 */ /* 0x000fc00000000000 */
        /* <DEDUP_REMOVED lines=12> */
.L_x_3:


//--------------------- .text._Z18transposeCoalescedPfPKf --------------------------
	.section	.text._Z18transposeCoalescedPfPKf,"ax",@progbits
	.align	128
        .global         _Z18transposeCoalescedPfPKf
        .type           _Z18transposeCoalescedPfPKf,@function
        .size           _Z18transposeCoalescedPfPKf,(.L_x_4 - _Z18transposeCoalescedPfPKf)
        .other          _Z18transposeCoalescedPfPKf,@"STO_CUDA_ENTRY STV_DEFAULT"
_Z18transposeCoalescedPfPKf:
.text._Z18transposeCoalescedPfPKf:
[----:B------:R-:W-:Y:S01]  /*0000*/  LDC R1, c[0x0][0x37c] ;  /* 0x0000df00ff017b82 */ /* 0x000fe20000000800 */
[----:B------:R-:W0:Y:S07]  /*0010*/  S2R R6, SR_CTAID.X ;  /* 0x0000000000067919 */ /* 0x000e2e0000002500 */
[----:B------:R-:W1:Y:S01]  /*0020*/  LDC R4, c[0x0][0x370] ;  /* 0x0000dc00ff047b82 */ /* 0x000e620000000800 */
[----:B------:R-:W2:Y:S01]  /*0030*/  LDCU.64 UR6, c[0x0][0x358] ;  /* 0x00006b00ff0677ac */ /* 0x000ea20008000a00 */
[----:B------:R-:W0:Y:S01]  /*0040*/  S2R R5, SR_TID.X ;  /* 0x0000000000057919 */ /* 0x000e220000002100 */
[----:B------:R-:W3:Y:S05]  /*0050*/  S2R R0, SR_CTAID.Y ;  /* 0x0000000000007919 */ /* 0x000eea0000002600 */
[----:B------:R-:W4:Y:S01]  /*0060*/  LDC.64 R2, c[0x0][0x388] ;  /* 0x0000e200ff027b82 */ /* 0x000f220000000a00 */
[----:B------:R-:W3:Y:S01]  /*0070*/  S2R R7, SR_TID.Y ;  /* 0x0000000000077919 */ /* 0x000ee20000002200 */
[----:B-1----:R-:W-:-:S02]  /*0080*/  SHF.L.U32 R8, R4, 0x5, RZ ;  /* 0x0000000504087819 */ /* 0x002fc400000006ff */
[----:B0-----:R-:W-:Y:S02]  /*0090*/  LEA R9, R6, R5, 0x5 ;  /* 0x0000000506097211 */ /* 0x001fe400078e28ff */
[----:B---3--:R-:W-:-:S05]  /*00a0*/  LEA R10, R0, R7, 0x5 ;  /* 0x00000007000a7211 */ /* 0x008fca00078e28ff */
[----:B------:R-:W-:-:S04]  /*00b0*/  IMAD R9, R10, R8, R9 ;  /* 0x000000080a097224 */ /* 0x000fc800078e0209 */
[--C-:B----4-:R-:W-:Y:S01]  /*00c0*/  IMAD.WIDE R10, R9, 0x4, R2.reuse ;  /* 0x00000004090a7825 */ /* 0x110fe200078e0202 */
[CC--:B------:R-:W-:Y:S02]  /*00d0*/  LEA R15, R4.reuse, R9.reuse, 0x9 ;  /* 0x00000009040f7211 */ /* 0x0c0fe400078e48ff */
[C---:B------:R-:W-:Y:S02]  /*00e0*/  LEA R13, R4.reuse, R9, 0x8 ;  /* 0x00000009040d7211 */ /* 0x040fe400078e40ff */
[----:B------:R-:W-:Y:S01]  /*00f0*/  LEA R17, R4, R15, 0x8 ;  /* 0x0000000f04117211 */ /* 0x000fe200078e40ff */
[--C-:B------:R-:W-:Y:S01]  /*0100*/  IMAD.WIDE R14, R15, 0x4, R2.reuse ;  /* 0x000000040f0e7825 */ /* 0x100fe200078e0202 */
[----:B--2---:R-:W2:Y:S03]  /*0110*/  LDG.E R10, desc[UR6][R10.64] ;  /* 0x000000060a0a7981 */ /* 0x004ea6000c1e1900 */
[----:B------:R-:W-:-:S02]  /*0120*/  IMAD.WIDE R12, R13, 0x4, R2 ;  /* 0x000000040d0c7825 */ /* 0x000fc400078e0202 */
[----:B------:R-:W3:Y:S02]  /*0130*/  LDG.E R14, desc[UR6][R14.64] ;  /* 0x000000060e0e7981 */ /* 0x000ee4000c1e1900 */
[----:B------:R-:W-:Y:S02]  /*0140*/  IMAD.WIDE R2, R17, 0x4, R2 ;  /* 0x0000000411027825 */ /* 0x000fe400078e0202 */
[----:B------:R-:W4:Y:S04]  /*0150*/  LDG.E R12, desc[UR6][R12.64] ;  /* 0x000000060c0c7981 */ /* 0x000f28000c1e1900 */
[----:B------:R0:W5:Y:S01]  /*0160*/  LDG.E R18, desc[UR6][R2.64] ;  /* 0x0000000602127981 */ /* 0x000162000c1e1900 */
[----:B------:R-:W1:Y:S01]  /*0170*/  S2UR UR5, SR_CgaCtaId ;  /* 0x00000000000579c3 */ /* 0x000e620000008800 */
[----:B------:R-:W-:-:S07]  /*0180*/  UMOV UR4, 0x400 ;  /* 0x0000040000047882 */ /* 0x000fce0000000000 */
[----:B0-----:R-:W0:Y:S01]  /*0190*/  LDC.64 R2, c[0x0][0x380] ;  /* 0x0000e000ff027b82 */ /* 0x001e220000000a00 */
[----:B-1----:R-:W-:-:S06]  /*01a0*/  ULEA UR4, UR5, UR4, 0x18 ;  /* 0x0000000405047291 */ /* 0x002fcc000f8ec0ff */
[----:B------:R-:W-:-:S05]  /*01b0*/  LEA R16, R5, UR4, 0x2 ;  /* 0x0000000405107c11 */ /* 0x000fca000f8e10ff */
[----:B------:R-:W-:Y:S01]  /*01c0*/  IMAD R9, R7, 0x84, R16 ;  /* 0x0000008407097824 */ /* 0x000fe200078e0210 */
[----:B------:R-:W-:-:S04]  /*01d0*/  LEA R16, R5, R16, 0x7 ;  /* 0x0000001005107211 */ /* 0x000fc800078e38ff */
[----:B------:R-:W-:Y:S02]  /*01e0*/  LEA R16, R7, R16, 0x2 ;  /* 0x0000001007107211 */ /* 0x000fe400078e10ff */
[----:B------:R-:W-:Y:S02]  /*01f0*/  LEA R5, R0, R5, 0x5 ;  /* 0x0000000500057211 */ /* 0x000fe400078e28ff */
[----:B------:R-:W-:-:S05]  /*0200*/  LEA R6, R6, R7, 0x5 ;  /* 0x0000000706067211 */ /* 0x000fca00078e28ff */
[----:B------:R-:W-:-:S05]  /*0210*/  IMAD R5, R8, R6, R5 ;  /* 0x0000000608057224 */ /* 0x000fca00078e0205 */
[CC--:B------:R-:W-:Y:S02]  /*0220*/  LEA R17, R4.reuse, R5.reuse, 0x9 ;  /* 0x0000000504117211 */ /* 0x0c0fe400078e48ff */
[C---:B------:R-:W-:Y:S02]  /*0230*/  LEA R7, R4.reuse, R5, 0x8 ;  /* 0x0000000504077211 */ /* 0x040fe400078e40ff */
[----:B------:R-:W-:Y:S01]  /*0240*/  LEA R21, R4, R17, 0x8 ;  /* 0x0000001104157211 */ /* 0x000fe200078e40ff */
[----:B0-----:R-:W-:-:S04]  /*0250*/  IMAD.WIDE R4, R5, 0x4, R2 ;  /* 0x0000000405047825 */ /* 0x001fc800078e0202 */
[--C-:B------:R-:W-:Y:S01]  /*0260*/  IMAD.WIDE R6, R7, 0x4, R2.reuse ;  /* 0x0000000407067825 */ /* 0x100fe200078e0202 */
[----:B--2---:R-:W-:Y:S04]  /*0270*/  STS [R9], R10 ;  /* 0x0000000a09007388 */ /* 0x004fe80000000800 */
[----:B---3--:R-:W-:Y:S04]  /*0280*/  STS [R9+0x840], R14 ;  /* 0x0008400e09007388 */ /* 0x008fe80000000800 */
[----:B----4-:R-:W-:Y:S04]  /*0290*/  STS [R9+0x420], R12 ;  /* 0x0004200c09007388 */ /* 0x010fe80000000800 */
[----:B-----5:R0:W-:Y:S01]  /*02a0*/  STS [R9+0xc60], R18 ;  /* 0x000c601209007388 */ /* 0x0201e20000000800 */
[----:B------:R-:W-:Y:S06]  /*02b0*/  BAR.SYNC.DEFER_BLOCKING 0x0 ;  /* 0x0000000000007b1d */ /* 0x000fec0000010000 */
[----:B------:R-:W1:Y:S04]  /*02c0*/  LDS R11, [R16] ;  /* 0x00000000100b7984 */ /* 0x000e680000000800 */
[----:B------:R-:W2:Y:S04]  /*02d0*/  LDS R13, [R16+0x20] ;  /* 0x00002000100d7984 */ /* 0x000ea80000000800 */
[----:B------:R-:W3:Y:S04]  /*02e0*/  LDS R15, [R16+0x40] ;  /* 0x00004000100f7984 */ /* 0x000ee80000000800 */
[----:B------:R-:W4:Y:S01]  /*02f0*/  LDS R19, [R16+0x60] ;  /* 0x0000600010137984 */ /* 0x000f220000000800 */
[----:B0-----:R-:W-:-:S04]  /*0300*/  IMAD.WIDE R8, R17, 0x4, R2 ;  /* 0x0000000411087825 */ /* 0x001fc800078e0202 */
[----:B------:R-:W-:Y:S01]  /*0310*/  IMAD.WIDE R2, R21, 0x4, R2 ;  /* 0x0000000415027825 */ /* 0x000fe200078e0202 */
[----:B-1----:R-:W-:Y:S04]  /*0320*/  STG.E desc[UR6][R4.64], R11 ;  /* 0x0000000b04007986 */ /* 0x002fe8000c101906 */
[----:B--2---:R-:W-:Y:S04]  /*0330*/  STG.E desc[UR6][R6.64], R13 ;  /* 0x0000000d06007986 */ /* 0x004fe8000c101906 */
[----:B---3--:R-:W-:Y:S04]  /*0340*/  STG.E desc[UR6][R8.64], R15 ;  /* 0x0000000f08007986 */ /* 0x008fe8000c101906 */
[----:B----4-:R-:W-:Y:S01]  /*0350*/  STG.E desc[UR6][R2.64], R19 ;  /* 0x0000001302007986 */ /* 0x010fe2000c101906 */
[----:B------:R-:W-:Y:S05]  /*0360*/  EXIT ;  /* 0x000000000000794d */ /* 0x000fea0003800000 */
.L_x_2:
        /* <DEDUP_REMOVED lines=9> */
.L_x_4:


//--------------------- .nv.global.init           --------------------------
	.section	.nv.global.init,"aw",@progbits
	.align	4
.nv.global.init:
	.type		mrg32k3aM1SubSeq,@object
	.size		mrg32k3aM1SubSeq,(mrg32k3aM2SubSeq - mrg32k3aM1SubSeq)
mrg32k3aM1SubSeq:
        /*0000*/ 	.byte	0x0b, 0xcc, 0xee, 0x04, 0x73, 0x29, 0x8b, 0x6f, 0xf6, 0x53, 0x03, 0xf6, 0x23, 0xf6, 0xea, 0xda
        /* <DEDUP_REMOVED lines=125> */
	.type		mrg32k3aM2SubSeq,@object
	.size		mrg32k3aM2SubSeq,(mrg32k3aM1 - mrg32k3aM2SubSeq)
mrg32k3aM2SubSeq:
        /* <DEDUP_REMOVED lines=126> */
	.type		mrg32k3aM1,@object
	.size		mrg32k3aM1,(mrg32k3aM1Seq - mrg32k3aM1)
mrg32k3aM1:
        /* <DEDUP_REMOVED lines=144> */
	.type		mrg32k3aM1Seq,@object
	.size		mrg32k3aM1Seq,(mrg32k3aM2 - mrg32k3aM1Seq)
mrg32k3aM1Seq:
        /* <DEDUP_REMOVED lines=144> */
	.type		mrg32k3aM2,@object
	.size		mrg32k3aM2,(mrg32k3aM2Seq - mrg32k3aM2)
mrg32k3aM2:
        /* <DEDUP_REMOVED lines=144> */
	.type		mrg32k3aM2Seq,@object
	.size		mrg32k3aM2Seq,(precalc_xorwow_matrix - mrg32k3aM2Seq)
mrg32k3aM2Seq:
        /* <DEDUP_REMOVED lines=144> */
	.type		precalc_xorwow_matrix,@object
	.size		precalc_xorwow_matrix,(precalc_xorwow_offset_matrix - precalc_xorwow_matrix)
precalc_xorwow_matrix:
        /* <DEDUP_REMOVED lines=6400> */
	.type		precalc_xorwow_offset_matrix,@object
	.size		precalc_xorwow_offset_matrix,(.L_1 - precalc_xorwow_offset_matrix)
precalc_xorwow_offset_matrix:
        /* <DEDUP_REMOVED lines=6400> */
.L_1:


//--------------------- .nv.shared._Z20iptransposeCoalescedPf --------------------------
	.section	.nv.shared._Z20iptransposeCoalescedPf,"aw",@nobits
	.sectionflags	@""
	.align	4
.nv.shared._Z20iptransposeCoalescedPf:
	.zero		9472


//--------------------- .nv.shared.reserved.0     --------------------------
	.section	.nv.shared.reserved.0,"aw",@nobits
	.weak		__nv_reservedSMEM_offset_0_alias
	.size		__nv_reservedSMEM_offset_0_alias, 0, 64
	.other		__nv_reservedSMEM_offset_0_alias,@"STO_CUDA_RESERVED_SHARED STV_DEFAULT"
__nv_reservedSMEM_offset_0_alias:
	.zero		0
	.zero		64


//--------------------- .nv.shared._Z18transposeCoalescedPfPKf --------------------------
	.section	.nv.shared._Z18transposeCoalescedPfPKf,"aw",@nobits
	.sectionflags	@""
	.align	4
.nv.shared._Z18transposeCoalescedPfPKf:
	.zero		5248


//--------------------- .nv.constant0._Z20iptransposeCoalescedPf --------------------------
	.section	.nv.constant0._Z20iptransposeCoalescedPf,"a",@progbits
	.sectionflags	@""
	.align	4
.nv.constant0._Z20iptransposeCoalescedPf:
	.zero		904


//--------------------- .nv.constant0._Z18transposeCoalescedPfPKf --------------------------
	.section	.nv.constant0._Z18transposeCoalescedPfPKf,"a",@progbits
	.sectionflags	@""
	.align	4
.nv.constant0._Z18transposeCoalescedPfPKf:
	.zero		912


//--------------------- SYMBOLS --------------------------

	.type		.nv.reservedSmem.offset0,@object
	.size		.nv.reservedSmem.offset0,0x4
	.type		.nv.reservedSmem.cap,@object
	.size		.nv.reservedSmem.cap,0x4
